	.headerflags	@"EF_CUDA_TEXMODE_UNIFIED EF_CUDA_64BIT_ADDRESS EF_CUDA_ACCELERATORS EF_CUDA_SM90 EF_CUDA_VIRTUAL_SM(EF_CUDA_SM90)"
	.elftype	@"ET_EXEC"


//--------------------- .nv.info                  --------------------------
	.section	.nv.info,"",@"SHT_CUDA_INFO"
	.align	4


	//----- nvinfo : EIATTR_REGCOUNT
	.align		4
        /*0000*/ 	.byte	0x04, 0x2f
        /*0002*/ 	.short	(.L_1 - .L_0)
	.align		4
.L_0:
        /*0004*/ 	.word	index@(triton_poi_fused_convolution_20)
        /*0008*/ 	.word	0x0000000c


	//----- nvinfo : EIATTR_MIN_STACK_SIZE
	.align		4
.L_1:
        /*000c*/ 	.byte	0x04, 0x12
        /*000e*/ 	.short	(.L_3 - .L_2)
	.align		4
.L_2:
        /*0010*/ 	.word	index@(triton_poi_fused_convolution_20)
        /*0014*/ 	.word	0x00000000


	//----- nvinfo : EIATTR_FRAME_SIZE
	.align		4
.L_3:
        /*0018*/ 	.byte	0x04, 0x11
        /*001a*/ 	.short	(.L_5 - .L_4)
	.align		4
.L_4:
        /*001c*/ 	.word	index@(triton_poi_fused_convolution_20)
        /*0020*/ 	.word	0x00000000


	//----- nvinfo : EIATTR_MIN_STACK_SIZE
	.align		4
.L_5:
        /*0024*/ 	.byte	0x04, 0x12
        /*0026*/ 	.short	(.L_7 - .L_6)
	.align		4
.L_6:
        /*0028*/ 	.word	index@(triton_poi_fused_convolution_20)
        /*002c*/ 	.word	0x00000000
.L_7:


//--------------------- .nv.info.triton_poi_fused_convolution_20 --------------------------
	.section	.nv.info.triton_poi_fused_convolution_20,"",@"SHT_CUDA_INFO"
	.sectionflags	@""
	.align	4


	//----- nvinfo : EIATTR_CUDA_API_VERSION
	.align		4
        /*0000*/ 	.byte	0x04, 0x37
        /*0002*/ 	.short	(.L_9 - .L_8)
.L_8:
        /*0004*/ 	.word	0x0000007c


	//----- nvinfo : EIATTR_KPARAM_INFO
	.align		4
.L_9:
        /*0008*/ 	.byte	0x04, 0x17
        /*000a*/ 	.short	(.L_11 - .L_10)
.L_10:
        /*000c*/ 	.word	0x00000000
        /*0010*/ 	.short	0x0002
        /*0012*/ 	.short	0x0010
        /*0014*/ 	.byte	0x00, 0xf0, 0x11, 0x00


	//----- nvinfo : EIATTR_KPARAM_INFO
	.align		4
.L_11:
        /*0018*/ 	.byte	0x04, 0x17
        /*001a*/ 	.short	(.L_13 - .L_12)
.L_12:
        /*001c*/ 	.word	0x00000000
        /*0020*/ 	.short	0x0001
        /*0022*/ 	.short	0x0008
        /*0024*/ 	.byte	0x00, 0xf4, 0x21, 0x00


	//----- nvinfo : EIATTR_KPARAM_INFO
	.align		4
.L_13:
        /*0028*/ 	.byte	0x04, 0x17
        /*002a*/ 	.short	(.L_15 - .L_14)
.L_14:
        /*002c*/ 	.word	0x00000000
        /*0030*/ 	.short	0x0000
        /*0032*/ 	.short	0x0000
        /*0034*/ 	.byte	0x00, 0xf4, 0x21, 0x00


	//----- nvinfo : EIATTR_SPARSE_MMA_MASK
	.align		4
.L_15:
        /*0038*/ 	.byte	0x03, 0x50
        /*003a*/ 	.short	0x0000


	//----- nvinfo : EIATTR_MAXREG_COUNT
	.align		4
        /*003c*/ 	.byte	0x03, 0x1b
        /*003e*/ 	.short	0x00ff


	//----- nvinfo : EIATTR_EXIT_INSTR_OFFSETS
	.align		4
        /*0040*/ 	.byte	0x04, 0x1c
        /*0042*/ 	.short	(.L_17 - .L_16)


	//   ....[0]....
.L_16:
        /*0044*/ 	.word	0x00000170


	//----- nvinfo : EIATTR_REQNTID
	.align		4
.L_17:
        /*0048*/ 	.byte	0x04, 0x10
        /*004a*/ 	.short	(.L_19 - .L_18)
.L_18:
        /*004c*/ 	.word	0x00000100
        /*0050*/ 	.word	0x00000001
        /*0054*/ 	.word	0x00000001


	//----- nvinfo : EIATTR_CBANK_PARAM_SIZE
	.align		4
.L_19:
        /*0058*/ 	.byte	0x03, 0x19
        /*005a*/ 	.short	0x0014


	//----- nvinfo : EIATTR_PARAM_CBANK
	.align		4
        /*005c*/ 	.byte	0x04, 0x0a
        /*005e*/ 	.short	(.L_21 - .L_20)
	.align		4
.L_20:
        /*0060*/ 	.word	index@(.nv.constant0.triton_poi_fused_convolution_20)
        /*0064*/ 	.short	0x0210
        /*0066*/ 	.short	0x0014


	//----- nvinfo : EIATTR_SW_WAR
	.align		4
.L_21:
        /*0068*/ 	.byte	0x04, 0x36
        /*006a*/ 	.short	(.L_23 - .L_22)
.L_22:
        /*006c*/ 	.word	0x00000008
.L_23:


//--------------------- .nv.callgraph             --------------------------
	.section	.nv.callgraph,"",@"SHT_CUDA_CALLGRAPH"
	.align	4
	.sectionentsize	8
	.align		4
        /*0000*/ 	.word	0x00000000
	.align		4
        /*0004*/ 	.word	0xffffffff
	.align		4
        /*0008*/ 	.word	0x00000000
	.align		4
        /*000c*/ 	.word	0xfffffffe
	.align		4
        /*0010*/ 	.word	0x00000000
	.align		4
        /*0014*/ 	.word	0xfffffffd
	.align		4
        /*0018*/ 	.word	0x00000000
	.align		4
        /*001c*/ 	.word	0xfffffffc


//--------------------- .text.triton_poi_fused_convolution_20 --------------------------
	.section	.text.triton_poi_fused_convolution_20,"ax",@progbits
	.align	128
        .global         triton_poi_fused_convolution_20
        .type           triton_poi_fused_convolution_20,@function
        .size           triton_poi_fused_convolution_20,(.L_x_1 - triton_poi_fused_convolution_20)
        .other          triton_poi_fused_convolution_20,@"STO_CUDA_ENTRY STV_DEFAULT"
triton_poi_fused_convolution_20:
.text.triton_poi_fused_convolution_20:
[----:B------:R-:W-:Y:S01]  /*0000*/  LDC R1, c[0x0][0x28] ;  /* 0x00000a00ff017b82 */ /* 0x000fe20000000800 */
[----:B------:R-:W1:Y:S07]  /*0010*/  S2R R0, SR_TID.X ;  /* 0x0000000000007919 */ /* 0x000e6e0000002100 */
[----:B------:R-:W2:Y:S01]  /*0020*/  LDC.64 R4, c[0x0][0x218] ;  /* 0x00008600ff047b82 */ /* 0x000ea20000000a00 */
[----:B------:R-:W-:Y:S01]  /*0030*/  ULDC.64 UR4, c[0x0][0x208] ;  /* 0x0000820000047ab9 */ /* 0x000fe20000000a00 */
[----:B------:R-:W3:Y:S06]  /*0040*/  S2R R7, SR_CTAID.X ;  /* 0x0000000000077919 */ /* 0x000eec0000002500 */
[----:B------:R-:W4:Y:S01]  /*0050*/  LDC.64 R2, c[0x0][0x210] ;  /* 0x00008400ff027b82 */ /* 0x000f220000000a00 */
[----:B-1----:R-:W-:Y:S01]  /*0060*/  IMAD.SHL.U32 R0, R0, 0x2, RZ ;  /* 0x0000000200007824 */ /* 0x002fe200078e00ff */
[----:B---3--:R-:W-:-:S04]  /*0070*/  SHF.R.S32.HI R6, RZ, 0x16, R7 ;  /* 0x00000016ff067819 */ /* 0x008fc80000011407 */
[----:B------:R-:W-:Y:S02]  /*0080*/  LOP3.LUT R0, R0, 0x1fe, RZ, 0xc0, !PT ;  /* 0x000001fe00007812 */ /* 0x000fe400078ec0ff */
[----:B------:R-:W-:-:S03]  /*0090*/  SGXT R6, R6, 0x1 ;  /* 0x000000010606781a */ /* 0x000fc60000000200 */
[----:B------:R-:W-:-:S04]  /*00a0*/  IMAD R7, R7, 0x200, R0 ;  /* 0x0000020007077824 */ /* 0x000fc800078e0200 */
[----:B----4-:R-:W-:Y:S01]  /*00b0*/  IMAD.WIDE R2, R7, 0x4, R2 ;  /* 0x0000000407027825 */ /* 0x010fe200078e0202 */
[----:B------:R-:W-:-:S04]  /*00c0*/  LEA.HI R6, R6, R7, RZ, 0xa ;  /* 0x0000000706067211 */ /* 0x000fc800078f50ff */
[----:B------:R-:W-:-:S04]  /*00d0*/  SHF.R.S32.HI R6, RZ, 0xa, R6 ;  /* 0x0000000aff067819 */ /* 0x000fc80000011406 */
[----:B------:R-:W-:-:S04]  /*00e0*/  LEA.HI R0, R6, R6, RZ, 0x7 ;  /* 0x0000000606007211 */ /* 0x000fc800078f38ff */
[----:B------:R-:W-:-:S05]  /*00f0*/  LOP3.LUT R9, R0, 0xffffff80, RZ, 0xc0, !PT ;  /* 0xffffff8000097812 */ /* 0x000fca00078ec0ff */
[----:B------:R-:W-:Y:S02]  /*0100*/  IMAD.IADD R9, R6, 0x1, -R9 ;  /* 0x0000000106097824 */ /* 0x000fe400078e0a09 */
[----:B------:R-:W3:Y:S02]  /*0110*/  LDG.E.64 R6, desc[UR4][R2.64] ;  /* 0x0000000402067981 */ /* 0x000ee4000c1e1b00 */
[----:B--2---:R-:W-:-:S06]  /*0120*/  IMAD.WIDE R4, R9, 0x4, R4 ;  /* 0x0000000409047825 */ /* 0x004fcc00078e0204 */
[----:B------:R-:W3:Y:S02]  /*0130*/  LDG.E.EL R4, desc[UR4][R4.64] ;  /* 0x0000000404047981 */ /* 0x000ee4000c2e1900 */
[--C-:B---3--:R-:W-:Y:S01]  /*0140*/  FADD R6, R6, R4.reuse ;  /* 0x0000000406067221 */ /* 0x108fe20000000000 */
[----:B------:R-:W-:-:S05]  /*0150*/  FADD R7, R7, R4 ;  /* 0x0000000407077221 */ /* 0x000fca0000000000 */
[----:B------:R-:W-:Y:S01]  /*0160*/  STG.E.64 desc[UR4][R2.64], R6 ;  /* 0x0000000602007986 */ /* 0x000fe2000c101b04 */
[----:B------:R-:W-:Y:S05]  /*0170*/  EXIT ;  /* 0x000000000000794d */ /* 0x000fea0003800000 */
.L_x_0:
[----:B------:R-:W-:-:S00]  /*0180*/  BRA `(.L_x_0) ;  /* 0xfffffffc00fc7947 */ /* 0x000fc0000383ffff */
[----:B------:R-:W-:-:S00]  /*0190*/  NOP ;  /* 0x0000000000007918 */ /* 0x000fc00000000000 */
        /* <DEDUP_REMOVED lines=14> */
.L_x_1:


//--------------------- .nv.constant0.triton_poi_fused_convolution_20 --------------------------
	.section	.nv.constant0.triton_poi_fused_convolution_20,"a",@progbits
	.sectionflags	@""
	.align	4
.nv.constant0.triton_poi_fused_convolution_20:
	.zero		548
